	.headerflags	@"EF_CUDA_TEXMODE_UNIFIED EF_CUDA_64BIT_ADDRESS EF_CUDA_ACCELERATORS EF_CUDA_SM90 EF_CUDA_VIRTUAL_SM(EF_CUDA_SM90)"
	.elftype	@"ET_EXEC"


//--------------------- .nv.info                  --------------------------
	.section	.nv.info,"",@"SHT_CUDA_INFO"
	.align	4


	//----- nvinfo : EIATTR_REGCOUNT
	.align		4
        /*0000*/ 	.byte	0x04, 0x2f
        /*0002*/ 	.short	(.L_1 - .L_0)
	.align		4
.L_0:
        /*0004*/ 	.word	index@(triton_poi_fused_add_mul_relu_sigmoid_47)
        /*0008*/ 	.word	0x00000011


	//----- nvinfo : EIATTR_MIN_STACK_SIZE
	.align		4
.L_1:
        /*000c*/ 	.byte	0x04, 0x12
        /*000e*/ 	.short	(.L_3 - .L_2)
	.align		4
.L_2:
        /*0010*/ 	.word	index@(triton_poi_fused_add_mul_relu_sigmoid_47)
        /*0014*/ 	.word	0x00000000


	//----- nvinfo : EIATTR_FRAME_SIZE
	.align		4
.L_3:
        /*0018*/ 	.byte	0x04, 0x11
        /*001a*/ 	.short	(.L_5 - .L_4)
	.align		4
.L_4:
        /*001c*/ 	.word	index@(triton_poi_fused_add_mul_relu_sigmoid_47)
        /*0020*/ 	.word	0x00000000


	//----- nvinfo : EIATTR_MIN_STACK_SIZE
	.align		4
.L_5:
        /*0024*/ 	.byte	0x04, 0x12
        /*0026*/ 	.short	(.L_7 - .L_6)
	.align		4
.L_6:
        /*0028*/ 	.word	index@(triton_poi_fused_add_mul_relu_sigmoid_47)
        /*002c*/ 	.word	0x00000000
.L_7:


//--------------------- .nv.info.triton_poi_fused_add_mul_relu_sigmoid_47 --------------------------
	.section	.nv.info.triton_poi_fused_add_mul_relu_sigmoid_47,"",@"SHT_CUDA_INFO"
	.sectionflags	@""
	.align	4


	//----- nvinfo : EIATTR_CUDA_API_VERSION
	.align		4
        /*0000*/ 	.byte	0x04, 0x37
        /*0002*/ 	.short	(.L_9 - .L_8)
.L_8:
        /*0004*/ 	.word	0x0000007c


	//----- nvinfo : EIATTR_KPARAM_INFO
	.align		4
.L_9:
        /*0008*/ 	.byte	0x04, 0x17
        /*000a*/ 	.short	(.L_11 - .L_10)
.L_10:
        /*000c*/ 	.word	0x00000000
        /*0010*/ 	.short	0x0006
        /*0012*/ 	.short	0x0030
        /*0014*/ 	.byte	0x00, 0xf0, 0x11, 0x00


	//----- nvinfo : EIATTR_KPARAM_INFO
	.align		4
.L_11:
        /*0018*/ 	.byte	0x04, 0x17
        /*001a*/ 	.short	(.L_13 - .L_12)
.L_12:
        /*001c*/ 	.word	0x00000000
        /*0020*/ 	.short	0x0005
        /*0022*/ 	.short	0x0028
        /*0024*/ 	.byte	0x00, 0xf4, 0x21, 0x00


	//----- nvinfo : EIATTR_KPARAM_INFO
	.align		4
.L_13:
        /*0028*/ 	.byte	0x04, 0x17
        /*002a*/ 	.short	(.L_15 - .L_14)
.L_14:
        /*002c*/ 	.word	0x00000000
        /*0030*/ 	.short	0x0004
        /*0032*/ 	.short	0x0020
        /*0034*/ 	.byte	0x00, 0xf4, 0x21, 0x00


	//----- nvinfo : EIATTR_KPARAM_INFO
	.align		4
.L_15:
        /*0038*/ 	.byte	0x04, 0x17
        /*003a*/ 	.short	(.L_17 - .L_16)
.L_16:
        /*003c*/ 	.word	0x00000000
        /*0040*/ 	.short	0x0003
        /*0042*/ 	.short	0x0018
        /*0044*/ 	.byte	0x00, 0xf4, 0x21, 0x00


	//----- nvinfo : EIATTR_KPARAM_INFO
	.align		4
.L_17:
        /*0048*/ 	.byte	0x04, 0x17
        /*004a*/ 	.short	(.L_19 - .L_18)
.L_18:
        /*004c*/ 	.word	0x00000000
        /*0050*/ 	.short	0x0002
        /*0052*/ 	.short	0x0010
        /*0054*/ 	.byte	0x00, 0xf4, 0x21, 0x00


	//----- nvinfo : EIATTR_KPARAM_INFO
	.align		4
.L_19:
        /*0058*/ 	.byte	0x04, 0x17
        /*005a*/ 	.short	(.L_21 - .L_20)
.L_20:
        /*005c*/ 	.word	0x00000000
        /*0060*/ 	.short	0x0001
        /*0062*/ 	.short	0x0008
        /*0064*/ 	.byte	0x00, 0xf4, 0x21, 0x00


	//----- nvinfo : EIATTR_KPARAM_INFO
	.align		4
.L_21:
        /*0068*/ 	.byte	0x04, 0x17
        /*006a*/ 	.short	(.L_23 - .L_22)
.L_22:
        /*006c*/ 	.word	0x00000000
        /*0070*/ 	.short	0x0000
        /*0072*/ 	.short	0x0000
        /*0074*/ 	.byte	0x00, 0xf4, 0x21, 0x00


	//----- nvinfo : EIATTR_SPARSE_MMA_MASK
	.align		4
.L_23:
        /*0078*/ 	.byte	0x03, 0x50
        /*007a*/ 	.short	0x0000


	//----- nvinfo : EIATTR_MAXREG_COUNT
	.align		4
        /*007c*/ 	.byte	0x03, 0x1b
        /*007e*/ 	.short	0x00ff


	//----- nvinfo : EIATTR_EXIT_INSTR_OFFSETS
	.align		4
        /*0080*/ 	.byte	0x04, 0x1c
        /*0082*/ 	.short	(.L_25 - .L_24)


	//   ....[0]....
.L_24:
        /*0084*/ 	.word	0x00000340


	//----- nvinfo : EIATTR_REQNTID
	.align		4
.L_25:
        /*0088*/ 	.byte	0x04, 0x10
        /*008a*/ 	.short	(.L_27 - .L_26)
.L_26:
        /*008c*/ 	.word	0x00000080
        /*0090*/ 	.word	0x00000001
        /*0094*/ 	.word	0x00000001


	//----- nvinfo : EIATTR_CBANK_PARAM_SIZE
	.align		4
.L_27:
        /*0098*/ 	.byte	0x03, 0x19
        /*009a*/ 	.short	0x0034


	//----- nvinfo : EIATTR_PARAM_CBANK
	.align		4
        /*009c*/ 	.byte	0x04, 0x0a
        /*009e*/ 	.short	(.L_29 - .L_28)
	.align		4
.L_28:
        /*00a0*/ 	.word	index@(.nv.constant0.triton_poi_fused_add_mul_relu_sigmoid_47)
        /*00a4*/ 	.short	0x0210
        /*00a6*/ 	.short	0x0034


	//----- nvinfo : EIATTR_SW_WAR
	.align		4
.L_29:
        /*00a8*/ 	.byte	0x04, 0x36
        /*00aa*/ 	.short	(.L_31 - .L_30)
.L_30:
        /*00ac*/ 	.word	0x00000008
.L_31:


//--------------------- .nv.callgraph             --------------------------
	.section	.nv.callgraph,"",@"SHT_CUDA_CALLGRAPH"
	.align	4
	.sectionentsize	8
	.align		4
        /*0000*/ 	.word	0x00000000
	.align		4
        /*0004*/ 	.word	0xffffffff
	.align		4
        /*0008*/ 	.word	0x00000000
	.align		4
        /*000c*/ 	.word	0xfffffffe
	.align		4
        /*0010*/ 	.word	0x00000000
	.align		4
        /*0014*/ 	.word	0xfffffffd
	.align		4
        /*0018*/ 	.word	0x00000000
	.align		4
        /*001c*/ 	.word	0xfffffffc


//--------------------- .text.triton_poi_fused_add_mul_relu_sigmoid_47 --------------------------
	.section	.text.triton_poi_fused_add_mul_relu_sigmoid_47,"ax",@progbits
	.align	128
        .global         triton_poi_fused_add_mul_relu_sigmoid_47
        .type           triton_poi_fused_add_mul_relu_sigmoid_47,@function
        .size           triton_poi_fused_add_mul_relu_sigmoid_47,(.L_x_1 - triton_poi_fused_add_mul_relu_sigmoid_47)
        .other          triton_poi_fused_add_mul_relu_sigmoid_47,@"STO_CUDA_ENTRY STV_DEFAULT"
triton_poi_fused_add_mul_relu_sigmoid_47:
.text.triton_poi_fused_add_mul_relu_sigmoid_47:
[----:B------:R-:W-:Y:S01]  /*0000*/  LDC R1, c[0x0][0x28] ;  /* 0x00000a00ff017b82 */ /* 0x000fe20000000800 */
[----:B------:R-:W1:Y:S07]  /*0010*/  S2R R0, SR_TID.X ;  /* 0x0000000000007919 */ /* 0x000e6e0000002100 */
[----:B------:R-:W2:Y:S01]  /*0020*/  LDC.64 R2, c[0x0][0x228] ;  /* 0x00008a00ff027b82 */ /* 0x000ea20000000a00 */
[----:B------:R-:W-:Y:S01]  /*0030*/  ULDC.64 UR4, c[0x0][0x208] ;  /* 0x0000820000047ab9 */ /* 0x000fe20000000a00 */
[----:B------:R-:W3:Y:S06]  /*0040*/  S2R R7, SR_CTAID.X ;  /* 0x0000000000077919 */ /* 0x000eec0000002500 */
[----:B------:R-:W4:Y:S08]  /*0050*/  LDC.64 R8, c[0x0][0x220] ;  /* 0x00008800ff087b82 */ /* 0x000f300000000a00 */
[----:B------:R-:W5:Y:S01]  /*0060*/  LDC.64 R10, c[0x0][0x230] ;  /* 0x00008c00ff0a7b82 */ /* 0x000f620000000a00 */
[----:B-1----:R-:W-:-:S02]  /*0070*/  SHF.L.U32 R0, R0, 0x1, RZ ;  /* 0x0000000100007819 */ /* 0x002fc400000006ff */
[----:B---3--:R-:W-:Y:S02]  /*0080*/  SHF.R.S32.HI R5, RZ, 0x17, R7 ;  /* 0x00000017ff057819 */ /* 0x008fe40000011407 */
[----:B------:R-:W-:Y:S02]  /*0090*/  LOP3.LUT R0, R0, 0xfe, RZ, 0xc0, !PT ;  /* 0x000000fe00007812 */ /* 0x000fe400078ec0ff */
[----:B------:R-:W-:Y:S02]  /*00a0*/  SGXT R5, R5, 0x1 ;  /* 0x000000010505781a */ /* 0x000fe40000000200 */
[----:B------:R-:W-:Y:S02]  /*00b0*/  LEA R0, R7, R0, 0x8 ;  /* 0x0000000007007211 */ /* 0x000fe400078e40ff */
[----:B------:R-:W1:Y:S02]  /*00c0*/  LDC.64 R6, c[0x0][0x218] ;  /* 0x00008600ff067b82 */ /* 0x000e640000000a00 */
[----:B------:R-:W-:-:S04]  /*00d0*/  LEA.HI R5, R5, R0, RZ, 0x2 ;  /* 0x0000000005057211 */ /* 0x000fc800078f10ff */
[----:B------:R-:W-:Y:S02]  /*00e0*/  SHF.R.S32.HI R13, RZ, 0x2, R5 ;  /* 0x00000002ff0d7819 */ /* 0x000fe40000011405 */
[----:B------:R-:W3:Y:S03]  /*00f0*/  LDC.64 R4, c[0x0][0x210] ;  /* 0x00008400ff047b82 */ /* 0x000ee60000000a00 */
[----:B--2---:R-:W-:-:S05]  /*0100*/  IMAD.WIDE R2, R13, 0x4, R2 ;  /* 0x000000040d027825 */ /* 0x004fca00078e0202 */
[----:B------:R-:W2:Y:S01]  /*0110*/  LDG.E.EL R14, desc[UR4][R2.64] ;  /* 0x00000004020e7981 */ /* 0x000ea2000c2e1900 */
[----:B----4-:R-:W-:-:S04]  /*0120*/  IMAD.WIDE R8, R13, 0x4, R8 ;  /* 0x000000040d087825 */ /* 0x010fc800078e0208 */
[C---:B-----5:R-:W-:Y:S02]  /*0130*/  IMAD.WIDE R10, R0.reuse, 0x4, R10 ;  /* 0x00000004000a7825 */ /* 0x060fe400078e020a */
[----:B------:R-:W4:Y:S02]  /*0140*/  LDG.E.EL R8, desc[UR4][R8.64] ;  /* 0x0000000408087981 */ /* 0x000f24000c2e1900 */
[----:B-1----:R-:W-:Y:S02]  /*0150*/  IMAD.WIDE R6, R13, 0x4, R6 ;  /* 0x000000040d067825 */ /* 0x002fe400078e0206 */
[----:B------:R1:W5:Y:S04]  /*0160*/  LDG.E.64 R2, desc[UR4][R10.64] ;  /* 0x000000040a027981 */ /* 0x000368000c1e1b00 */
[----:B------:R1:W4:Y:S01]  /*0170*/  LDG.E.EL R12, desc[UR4][R6.64] ;  /* 0x00000004060c7981 */ /* 0x000322000c2e1900 */
[----:B---3--:R-:W-:-:S06]  /*0180*/  IMAD.WIDE R4, R0, 0x4, R4 ;  /* 0x0000000400047825 */ /* 0x008fcc00078e0204 */
[----:B------:R-:W4:Y:S01]  /*0190*/  LDG.E.64 R4, desc[UR4][R4.64] ;  /* 0x0000000404047981 */ /* 0x000f22000c1e1b00 */
[----:B-1----:R-:W-:Y:S01]  /*01a0*/  HFMA2.MMA R10, -RZ, RZ, 1.625, 0 ;  /* 0x3e800000ff0a7435 */ /* 0x002fe200000001ff */
[----:B0-----:R-:W0:Y:S02]  /*01b0*/  LDC.64 R6, c[0x0][0x238] ;  /* 0x00008e00ff067b82 */ /* 0x001e240000000a00 */
[----:B0-----:R-:W-:-:S04]  /*01c0*/  IMAD.WIDE R6, R0, 0x4, R6 ;  /* 0x0000000400067825 */ /* 0x001fc800078e0206 */
[----:B--2---:R-:W-:-:S04]  /*01d0*/  FADD R14, RZ, -R14 ;  /* 0x8000000eff0e7221 */ /* 0x004fc80000000000 */
[----:B------:R-:W-:-:S05]  /*01e0*/  FMUL R14, R14, 1.4426950216293334961 ;  /* 0x3fb8aa3b0e0e7820 */ /* 0x000fca0000400000 */
[----:B------:R-:W-:-:S13]  /*01f0*/  FSETP.GEU.AND P0, PT, R14, -126, PT ;  /* 0xc2fc00000e00780b */ /* 0x000fda0003f0e000 */
[----:B------:R-:W-:-:S04]  /*0200*/  @!P0 FMUL R14, R14, 0.5 ;  /* 0x3f0000000e0e8820 */ /* 0x000fc80000400000 */
[----:B------:R-:W0:Y:S02]  /*0210*/  MUFU.EX2 R13, R14 ;  /* 0x0000000e000d7308 */ /* 0x000e240000000800 */
[----:B0-----:R-:W-:-:S04]  /*0220*/  @!P0 FMUL R13, R13, R13 ;  /* 0x0000000d0d0d8220 */ /* 0x001fc80000400000 */
[----:B------:R-:W-:-:S05]  /*0230*/  FADD R13, R13, 1 ;  /* 0x3f8000000d0d7421 */ /* 0x000fca0000000000 */
[----:B------:R-:W-:-:S13]  /*0240*/  FSETP.GT.AND P0, PT, R13, 8.50705917302346158658e+37, PT ;  /* 0x7e8000000d00780b */ /* 0x000fda0003f04000 */
[----:B------:R-:W-:-:S06]  /*0250*/  @P0 FMUL R13, R13, 0.25 ;  /* 0x3e8000000d0d0820 */ /* 0x000fcc0000400000 */
[----:B------:R-:W0:Y:S01]  /*0260*/  MUFU.RCP R13, R13 ;  /* 0x0000000d000d7308 */ /* 0x000e220000001000 */
[----:B------:R-:W-:Y:S01]  /*0270*/  FSEL R10, R10, 1, P0 ;  /* 0x3f8000000a0a7808 */ /* 0x000fe20000000000 */
[--C-:B----4-:R-:W-:Y:S01]  /*0280*/  FADD R9, R4, -R12.reuse ;  /* 0x8000000c04097221 */ /* 0x110fe20000000000 */
[----:B------:R-:W-:-:S03]  /*0290*/  FADD R5, R5, -R12 ;  /* 0x8000000c05057221 */ /* 0x000fc60000000000 */
[C---:B------:R-:W-:Y:S01]  /*02a0*/  FMUL R9, R8.reuse, R9 ;  /* 0x0000000908097220 */ /* 0x040fe20000400000 */
[----:B------:R-:W-:Y:S01]  /*02b0*/  FMUL R8, R8, R5 ;  /* 0x0000000508087220 */ /* 0x000fe20000400000 */
[----:B0-----:R-:W-:-:S04]  /*02c0*/  FMUL R10, R13, R10 ;  /* 0x0000000a0d0a7220 */ /* 0x001fc80000400000 */
[-C--:B-----5:R-:W-:Y:S01]  /*02d0*/  FFMA R2, R9, R10.reuse, R2 ;  /* 0x0000000a09027223 */ /* 0x0a0fe20000000002 */
[----:B------:R-:W-:-:S04]  /*02e0*/  FFMA R3, R8, R10, R3 ;  /* 0x0000000a08037223 */ /* 0x000fc80000000003 */
[C---:B------:R-:W-:Y:S02]  /*02f0*/  FSETP.GEU.AND P0, PT, R2.reuse, RZ, PT ;  /* 0x000000ff0200720b */ /* 0x040fe40003f0e000 */
[C---:B------:R-:W-:Y:S02]  /*0300*/  FSETP.GEU.AND P1, PT, R3.reuse, RZ, PT ;  /* 0x000000ff0300720b */ /* 0x040fe40003f2e000 */
[----:B------:R-:W-:Y:S02]  /*0310*/  FSEL R2, R2, RZ, P0 ;  /* 0x000000ff02027208 */ /* 0x000fe40000000000 */
[----:B------:R-:W-:-:S05]  /*0320*/  FSEL R3, R3, RZ, P1 ;  /* 0x000000ff03037208 */ /* 0x000fca0000800000 */
[----:B------:R-:W-:Y:S01]  /*0330*/  STG.E.64 desc[UR4][R6.64], R2 ;  /* 0x0000000206007986 */ /* 0x000fe2000c101b04 */
[----:B------:R-:W-:Y:S05]  /*0340*/  EXIT ;  /* 0x000000000000794d */ /* 0x000fea0003800000 */
.L_x_0:
[----:B------:R-:W-:-:S00]  /*0350*/  BRA `(.L_x_0) ;  /* 0xfffffffc00fc7947 */ /* 0x000fc0000383ffff */
[----:B------:R-:W-:-:S00]  /*0360*/  NOP ;  /* 0x0000000000007918 */ /* 0x000fc00000000000 */
        /* <DEDUP_REMOVED lines=9> */
.L_x_1:


//--------------------- .nv.constant0.triton_poi_fused_add_mul_relu_sigmoid_47 --------------------------
	.section	.nv.constant0.triton_poi_fused_add_mul_relu_sigmoid_47,"a",@progbits
	.sectionflags	@""
	.align	4
.nv.constant0.triton_poi_fused_add_mul_relu_sigmoid_47:
	.zero		580
